//
// Generated by NVIDIA NVVM Compiler
//
// Compiler Build ID: CL-36424714
// Cuda compilation tools, release 13.0, V13.0.88
// Based on NVVM 20.0.0
//

.version 9.0
.target sm_100
.address_size 64

	// .globl	_Z8full_dotPKfS0_iPf
.global .align 4 .u32 count;
// cache has been demoted
// _ZZ8full_dotPKfS0_iPfE9lastBlock has been demoted

.visible .entry _Z8full_dotPKfS0_iPf(
	.param .u64 .ptr .align 1 _Z8full_dotPKfS0_iPf_param_0,
	.param .u64 .ptr .align 1 _Z8full_dotPKfS0_iPf_param_1,
	.param .u32 _Z8full_dotPKfS0_iPf_param_2,
	.param .u64 .ptr .align 1 _Z8full_dotPKfS0_iPf_param_3
)
{
	.reg .pred 	%p<21>;
	.reg .b16 	%rs<3>;
	.reg .b32 	%r<59>;
	.reg .b32 	%f<59>;
	.reg .b64 	%rd<26>;
	// demoted variable
	.shared .align 4 .b8 cache[64];
	// demoted variable
	.shared .align 1 .u8 _ZZ8full_dotPKfS0_iPfE9lastBlock;
	ld.param.u64 	%rd8, [_Z8full_dotPKfS0_iPf_param_0];
	ld.param.u64 	%rd9, [_Z8full_dotPKfS0_iPf_param_1];
	ld.param.u32 	%r29, [_Z8full_dotPKfS0_iPf_param_2];
	ld.param.u64 	%rd10, [_Z8full_dotPKfS0_iPf_param_3];
	cvta.to.global.u64 	%rd1, %rd10;
	mov.u32 	%r1, %ctaid.x;
	mov.u32 	%r2, %ntid.x;
	mov.u32 	%r3, %tid.x;
	mad.lo.s32 	%r51, %r1, %r2, %r3;
	setp.ge.s32 	%p1, %r51, %r29;
	shl.b32 	%r30, %r3, 2;
	mov.u32 	%r31, cache;
	add.s32 	%r5, %r31, %r30;
	mov.f32 	%f53, 0f00000000;
	@%p1 bra 	$L__BB0_12;
	mov.u32 	%r32, %nctaid.x;
	mul.lo.s32 	%r6, %r32, %r2;
	cvta.to.global.u64 	%rd2, %rd8;
	cvta.to.global.u64 	%rd3, %rd9;
	mov.f32 	%f52, 0f00000000;
$L__BB0_2:
	mul.wide.s32 	%rd11, %r51, 4;
	add.s64 	%rd12, %rd2, %rd11;
	ld.global.f32 	%f14, [%rd12];
	add.s64 	%rd13, %rd3, %rd11;
	ld.global.f32 	%f15, [%rd13];
	fma.rn.f32 	%f52, %f14, %f15, %f52;
	add.s32 	%r51, %r51, %r6;
	setp.lt.s32 	%p2, %r51, %r29;
	@%p2 bra 	$L__BB0_2;
	st.shared.f32 	[%r5], %f52;
	bar.sync 	0;
	setp.gt.u32 	%p3, %r3, 7;
	@%p3 bra 	$L__BB0_5;
	ld.shared.f32 	%f16, [%r5+32];
	ld.shared.f32 	%f17, [%r5];
	add.f32 	%f18, %f16, %f17;
	st.shared.f32 	[%r5], %f18;
$L__BB0_5:
	bar.sync 	0;
	setp.gt.u32 	%p4, %r3, 3;
	@%p4 bra 	$L__BB0_7;
	ld.shared.f32 	%f19, [%r5+16];
	ld.shared.f32 	%f20, [%r5];
	add.f32 	%f21, %f19, %f20;
	st.shared.f32 	[%r5], %f21;
$L__BB0_7:
	bar.sync 	0;
	setp.gt.u32 	%p5, %r3, 1;
	@%p5 bra 	$L__BB0_9;
	ld.shared.f32 	%f22, [%r5+8];
	ld.shared.f32 	%f23, [%r5];
	add.f32 	%f24, %f22, %f23;
	st.shared.f32 	[%r5], %f24;
$L__BB0_9:
	bar.sync 	0;
	setp.ne.s32 	%p6, %r3, 0;
	@%p6 bra 	$L__BB0_11;
	ld.shared.f32 	%f25, [cache+4];
	ld.shared.f32 	%f26, [%r5];
	add.f32 	%f27, %f25, %f26;
	st.shared.f32 	[%r5], %f27;
$L__BB0_11:
	bar.sync 	0;
	ld.shared.f32 	%f53, [cache];
$L__BB0_12:
	setp.ne.s32 	%p7, %r3, 0;
	@%p7 bra 	$L__BB0_14;
	mul.wide.u32 	%rd14, %r1, 4;
	add.s64 	%rd15, %rd1, %rd14;
	st.global.f32 	[%rd15], %f53;
	membar.gl;
	mov.u32 	%r33, %nctaid.x;
	atom.global.inc.u32 	%r34, [count], %r33;
	add.s32 	%r35, %r33, -1;
	setp.eq.s32 	%p8, %r34, %r35;
	selp.u16 	%rs1, 1, 0, %p8;
	st.shared.u8 	[_ZZ8full_dotPKfS0_iPfE9lastBlock], %rs1;
$L__BB0_14:
	bar.sync 	0;
	ld.shared.u8 	%rs2, [_ZZ8full_dotPKfS0_iPfE9lastBlock];
	setp.eq.s16 	%p9, %rs2, 0;
	@%p9 bra 	$L__BB0_33;
	mov.b32 	%r36, 0;
	st.shared.u32 	[%r5], %r36;
	mov.u32 	%r9, %nctaid.x;
	setp.ge.u32 	%p10, %r3, %r9;
	@%p10 bra 	$L__BB0_23;
	add.s32 	%r37, %r3, %r2;
	max.u32 	%r38, %r9, %r37;
	setp.lt.u32 	%p11, %r37, %r9;
	selp.u32 	%r39, 1, 0, %p11;
	add.s32 	%r40, %r37, %r39;
	sub.s32 	%r41, %r38, %r40;
	div.u32 	%r42, %r41, %r2;
	add.s32 	%r10, %r42, %r39;
	and.b32  	%r43, %r10, 3;
	setp.eq.s32 	%p12, %r43, 3;
	mov.f32 	%f58, 0f00000000;
	mov.u32 	%r54, %r3;
	@%p12 bra 	$L__BB0_19;
	mul.wide.u32 	%rd16, %r3, 4;
	add.s64 	%rd25, %rd1, %rd16;
	mul.wide.u32 	%rd5, %r2, 4;
	add.s32 	%r44, %r10, 1;
	and.b32  	%r45, %r44, 3;
	neg.s32 	%r52, %r45;
	mov.f32 	%f58, 0f00000000;
	mov.u32 	%r54, %r3;
$L__BB0_18:
	.pragma "nounroll";
	ld.global.f32 	%f31, [%rd25];
	add.f32 	%f58, %f31, %f58;
	add.s32 	%r54, %r54, %r2;
	add.s64 	%rd25, %rd25, %rd5;
	add.s32 	%r52, %r52, 1;
	setp.ne.s32 	%p13, %r52, 0;
	@%p13 bra 	$L__BB0_18;
$L__BB0_19:
	setp.lt.u32 	%p14, %r10, 3;
	@%p14 bra 	$L__BB0_22;
	shl.b32 	%r46, %r2, 1;
	add.s32 	%r57, %r54, %r46;
	shl.b32 	%r18, %r2, 2;
	mad.lo.s32 	%r56, %r2, 3, %r54;
	add.s32 	%r55, %r2, %r54;
$L__BB0_21:
	mul.wide.u32 	%rd17, %r54, 4;
	add.s64 	%rd18, %rd1, %rd17;
	ld.global.f32 	%f32, [%rd18];
	add.f32 	%f33, %f32, %f58;
	add.s32 	%r47, %r54, %r2;
	mul.wide.u32 	%rd19, %r55, 4;
	add.s64 	%rd20, %rd1, %rd19;
	ld.global.f32 	%f34, [%rd20];
	add.f32 	%f35, %f34, %f33;
	add.s32 	%r48, %r47, %r2;
	mul.wide.u32 	%rd21, %r57, 4;
	add.s64 	%rd22, %rd1, %rd21;
	ld.global.f32 	%f36, [%rd22];
	add.f32 	%f37, %f36, %f35;
	add.s32 	%r49, %r48, %r2;
	mul.wide.u32 	%rd23, %r56, 4;
	add.s64 	%rd24, %rd1, %rd23;
	ld.global.f32 	%f38, [%rd24];
	add.f32 	%f58, %f38, %f37;
	add.s32 	%r54, %r49, %r2;
	add.s32 	%r57, %r57, %r18;
	add.s32 	%r56, %r56, %r18;
	add.s32 	%r55, %r55, %r18;
	setp.lt.u32 	%p15, %r54, %r9;
	@%p15 bra 	$L__BB0_21;
$L__BB0_22:
	st.shared.f32 	[%r5], %f58;
$L__BB0_23:
	bar.sync 	0;
	setp.gt.u32 	%p16, %r3, 7;
	@%p16 bra 	$L__BB0_25;
	ld.shared.f32 	%f39, [%r5+32];
	ld.shared.f32 	%f40, [%r5];
	add.f32 	%f41, %f39, %f40;
	st.shared.f32 	[%r5], %f41;
$L__BB0_25:
	bar.sync 	0;
	setp.gt.u32 	%p17, %r3, 3;
	@%p17 bra 	$L__BB0_27;
	ld.shared.f32 	%f42, [%r5+16];
	ld.shared.f32 	%f43, [%r5];
	add.f32 	%f44, %f42, %f43;
	st.shared.f32 	[%r5], %f44;
$L__BB0_27:
	bar.sync 	0;
	setp.gt.u32 	%p18, %r3, 1;
	@%p18 bra 	$L__BB0_29;
	ld.shared.f32 	%f45, [%r5+8];
	ld.shared.f32 	%f46, [%r5];
	add.f32 	%f47, %f45, %f46;
	st.shared.f32 	[%r5], %f47;
$L__BB0_29:
	setp.ne.s32 	%p19, %r3, 0;
	bar.sync 	0;
	@%p19 bra 	$L__BB0_31;
	ld.shared.f32 	%f48, [cache+4];
	ld.shared.f32 	%f49, [%r5];
	add.f32 	%f50, %f48, %f49;
	st.shared.f32 	[%r5], %f50;
$L__BB0_31:
	setp.ne.s32 	%p20, %r3, 0;
	bar.sync 	0;
	@%p20 bra 	$L__BB0_33;
	ld.shared.f32 	%f51, [cache];
	st.global.f32 	[%rd1], %f51;
	mov.b32 	%r50, 0;
	st.global.u32 	[count], %r50;
$L__BB0_33:
	ret;

}
	// .globl	_Z11init_vectorPfi
.visible .entry _Z11init_vectorPfi(
	.param .u64 .ptr .align 1 _Z11init_vectorPfi_param_0,
	.param .u32 _Z11init_vectorPfi_param_1
)
{
	.reg .pred 	%p<3>;
	.reg .b32 	%r<12>;
	.reg .b64 	%rd<5>;

	ld.param.u64 	%rd2, [_Z11init_vectorPfi_param_0];
	ld.param.u32 	%r6, [_Z11init_vectorPfi_param_1];
	mov.u32 	%r7, %ctaid.x;
	mov.u32 	%r1, %ntid.x;
	mov.u32 	%r8, %tid.x;
	mad.lo.s32 	%r11, %r7, %r1, %r8;
	setp.ge.s32 	%p1, %r11, %r6;
	@%p1 bra 	$L__BB1_3;
	mov.u32 	%r9, %nctaid.x;
	mul.lo.s32 	%r3, %r9, %r1;
	cvta.to.global.u64 	%rd1, %rd2;
$L__BB1_2:
	mul.wide.s32 	%rd3, %r11, 4;
	add.s64 	%rd4, %rd1, %rd3;
	mov.b32 	%r10, 1065353216;
	st.global.u32 	[%rd4], %r10;
	add.s32 	%r11, %r11, %r3;
	setp.lt.s32 	%p2, %r11, %r6;
	@%p2 bra 	$L__BB1_2;
$L__BB1_3:
	ret;

}


// ===== COMPILED SASS (sm_100) =====

	.target	sm_100

	.elftype	@"ET_EXEC"


//--------------------- .note.nv.tkinfo           --------------------------
	.section	.note.nv.tkinfo,"",@"SHT_NOTE"
	.sectionflags	@"SHF_NOTE_NV_TKINFO"
	.tkinfo
        /*0018*/ 	.word	0x00000002
        /*0030*/ 	.string	""
        /*0030*/ 	.string	"ptxas"
        /*0030*/ 	.string	"Cuda compilation tools, release 13.0, V13.0.88"
        /*0030*/ 	.string	"Build cuda_13.0.r13.0/compiler.36424714_0"
        /*0030*/ 	.string	"-arch sm_100 -m 64 "



//--------------------- .note.nv.cuinfo           --------------------------
	.section	.note.nv.cuinfo,"",@"SHT_NOTE"
	.sectionflags	@"SHF_NOTE_NV_CUINFO"
        /*0018*/ 	.short	0x0002
        /*001a*/ 	.short	0x0064
        /*001c*/ 	.short	0x0082
	.zero		2


//--------------------- .nv.info                  --------------------------
	.section	.nv.info,"",@"SHT_CUDA_INFO"
	.align	4


	//----- nvinfo : EIATTR_REGCOUNT
	.align		4
        /*0000*/ 	.byte	0x04, 0x2f
        /*0002*/ 	.short	(.L_2 - .L_1)
	.align		4
.L_1:
        /*0004*/ 	.word	index@(_Z8full_dotPKfS0_iPf)
        /*0008*/ 	.word	0x0000001a


	//----- nvinfo : EIATTR_FRAME_SIZE
	.align		4
.L_2:
        /*000c*/ 	.byte	0x04, 0x11
        /*000e*/ 	.short	(.L_4 - .L_3)
	.align		4
.L_3:
        /*0010*/ 	.word	index@(_Z8full_dotPKfS0_iPf)
        /*0014*/ 	.word	0x00000000


	//----- nvinfo : EIATTR_REGCOUNT
	.align		4
.L_4:
        /*0018*/ 	.byte	0x04, 0x2f
        /*001a*/ 	.short	(.L_6 - .L_5)
	.align		4
.L_5:
        /*001c*/ 	.word	index@(_Z11init_vectorPfi)
        /*0020*/ 	.word	0x0000000c


	//----- nvinfo : EIATTR_FRAME_SIZE
	.align		4
.L_6:
        /*0024*/ 	.byte	0x04, 0x11
        /*0026*/ 	.short	(.L_8 - .L_7)
	.align		4
.L_7:
        /*0028*/ 	.word	index@(_Z11init_vectorPfi)
        /*002c*/ 	.word	0x00000000


	//----- nvinfo : EIATTR_MIN_STACK_SIZE
	.align		4
.L_8:
        /*0030*/ 	.byte	0x04, 0x12
        /*0032*/ 	.short	(.L_10 - .L_9)
	.align		4
.L_9:
        /*0034*/ 	.word	index@(_Z11init_vectorPfi)
        /*0038*/ 	.word	0x00000000


	//----- nvinfo : EIATTR_MIN_STACK_SIZE
	.align		4
.L_10:
        /*003c*/ 	.byte	0x04, 0x12
        /*003e*/ 	.short	(.L_12 - .L_11)
	.align		4
.L_11:
        /*0040*/ 	.word	index@(_Z8full_dotPKfS0_iPf)
        /*0044*/ 	.word	0x00000000
.L_12:


//--------------------- .nv.compat                --------------------------
	.section	.nv.compat,"",@"SHT_CUDA_COMPAT_INFO"
	.align	4
        /*0000*/ 	.byte	0x02, 0x09, 0x00, 0x00, 0x02, 0x02, 0x01, 0x00, 0x02, 0x05, 0x05, 0x00, 0x03, 0x07, 0x01, 0x01
        /*0010*/ 	.byte	0x02, 0x03, 0x00, 0x00, 0x02, 0x06, 0x01, 0x00, 0x04, 0x0b, 0x08, 0x00, 0x09, 0x00, 0x00, 0x00
        /*0020*/ 	.byte	0x00, 0x00, 0x00, 0x00


//--------------------- .nv.info._Z11init_vectorPfi --------------------------
	.section	.nv.info._Z11init_vectorPfi,"",@"SHT_CUDA_INFO"
	.sectionflags	@""
	.align	4


	//----- nvinfo : EIATTR_CUDA_API_VERSION
	.align		4
        /*0000*/ 	.byte	0x04, 0x37
        /*0002*/ 	.short	(.L_14 - .L_13)
.L_13:
        /*0004*/ 	.word	0x00000082


	//----- nvinfo : EIATTR_KPARAM_INFO
	.align		4
.L_14:
        /*0008*/ 	.byte	0x04, 0x17
        /*000a*/ 	.short	(.L_16 - .L_15)
.L_15:
        /*000c*/ 	.word	0x00000000
        /*0010*/ 	.short	0x0001
        /*0012*/ 	.short	0x0008
        /*0014*/ 	.byte	0x00, 0xf0, 0x11, 0x00


	//----- nvinfo : EIATTR_KPARAM_INFO
	.align		4
.L_16:
        /*0018*/ 	.byte	0x04, 0x17
        /*001a*/ 	.short	(.L_18 - .L_17)
.L_17:
        /*001c*/ 	.word	0x00000000
        /*0020*/ 	.short	0x0000
        /*0022*/ 	.short	0x0000
        /*0024*/ 	.byte	0x00, 0xf5, 0x21, 0x00


	//----- nvinfo : EIATTR_SPARSE_MMA_MASK
	.align		4
.L_18:
        /*0028*/ 	.byte	0x03, 0x50
        /*002a*/ 	.short	0x0000


	//----- nvinfo : EIATTR_MAXREG_COUNT
	.align		4
        /*002c*/ 	.byte	0x03, 0x1b
        /*002e*/ 	.short	0x00ff


	//----- nvinfo : EIATTR_MERCURY_ISA_VERSION
	.align		4
        /*0030*/ 	.byte	0x03, 0x5f
        /*0032*/ 	.short	0x0101


	//----- nvinfo : EIATTR_VRC_CTA_INIT_COUNT
	.align		4
        /*0034*/ 	.byte	0x02, 0x4a
	.zero		1
	.zero		1


	//----- nvinfo : EIATTR_EXIT_INSTR_OFFSETS
	.align		4
        /*0038*/ 	.byte	0x04, 0x1c
        /*003a*/ 	.short	(.L_20 - .L_19)


	//   ....[0]....
.L_19:
        /*003c*/ 	.word	0x00000070


	//   ....[1]....
        /*0040*/ 	.word	0x00000120


	//----- nvinfo : EIATTR_CRS_STACK_SIZE
	.align		4
.L_20:
        /*0044*/ 	.byte	0x04, 0x1e
        /*0046*/ 	.short	(.L_22 - .L_21)
.L_21:
        /*0048*/ 	.word	0x00000000


	//----- nvinfo : EIATTR_CBANK_PARAM_SIZE
	.align		4
.L_22:
        /*004c*/ 	.byte	0x03, 0x19
        /*004e*/ 	.short	0x000c


	//----- nvinfo : EIATTR_PARAM_CBANK
	.align		4
        /*0050*/ 	.byte	0x04, 0x0a
        /*0052*/ 	.short	(.L_24 - .L_23)
	.align		4
.L_23:
        /*0054*/ 	.word	index@(.nv.constant0._Z11init_vectorPfi)
        /*0058*/ 	.short	0x0380
        /*005a*/ 	.short	0x000c


	//----- nvinfo : EIATTR_SW_WAR
	.align		4
.L_24:
        /*005c*/ 	.byte	0x04, 0x36
        /*005e*/ 	.short	(.L_26 - .L_25)
.L_25:
        /*0060*/ 	.word	0x00000008
.L_26:


//--------------------- .nv.info._Z8full_dotPKfS0_iPf --------------------------
	.section	.nv.info._Z8full_dotPKfS0_iPf,"",@"SHT_CUDA_INFO"
	.sectionflags	@""
	.align	4


	//----- nvinfo : EIATTR_CUDA_API_VERSION
	.align		4
        /*0000*/ 	.byte	0x04, 0x37
        /*0002*/ 	.short	(.L_28 - .L_27)
.L_27:
        /*0004*/ 	.word	0x00000082


	//----- nvinfo : EIATTR_KPARAM_INFO
	.align		4
.L_28:
        /*0008*/ 	.byte	0x04, 0x17
        /*000a*/ 	.short	(.L_30 - .L_29)
.L_29:
        /*000c*/ 	.word	0x00000000
        /*0010*/ 	.short	0x0003
        /*0012*/ 	.short	0x0018
        /*0014*/ 	.byte	0x00, 0xf5, 0x21, 0x00


	//----- nvinfo : EIATTR_KPARAM_INFO
	.align		4
.L_30:
        /*0018*/ 	.byte	0x04, 0x17
        /*001a*/ 	.short	(.L_32 - .L_31)
.L_31:
        /*001c*/ 	.word	0x00000000
        /*0020*/ 	.short	0x0002
        /*0022*/ 	.short	0x0010
        /*0024*/ 	.byte	0x00, 0xf0, 0x11, 0x00


	//----- nvinfo : EIATTR_KPARAM_INFO
	.align		4
.L_32:
        /*0028*/ 	.byte	0x04, 0x17
        /*002a*/ 	.short	(.L_34 - .L_33)
.L_33:
        /*002c*/ 	.word	0x00000000
        /*0030*/ 	.short	0x0001
        /*0032*/ 	.short	0x0008
        /*0034*/ 	.byte	0x00, 0xf5, 0x21, 0x00


	//----- nvinfo : EIATTR_KPARAM_INFO
	.align		4
.L_34:
        /*0038*/ 	.byte	0x04, 0x17
        /*003a*/ 	.short	(.L_36 - .L_35)
.L_35:
        /*003c*/ 	.word	0x00000000
        /*0040*/ 	.short	0x0000
        /*0042*/ 	.short	0x0000
        /*0044*/ 	.byte	0x00, 0xf5, 0x21, 0x00


	//----- nvinfo : EIATTR_SPARSE_MMA_MASK
	.align		4
.L_36:
        /*0048*/ 	.byte	0x03, 0x50
        /*004a*/ 	.short	0x0000


	//----- nvinfo : EIATTR_MAXREG_COUNT
	.align		4
        /*004c*/ 	.byte	0x03, 0x1b
        /*004e*/ 	.short	0x00ff


	//----- nvinfo : EIATTR_NUM_BARRIERS
	.align		4
        /*0050*/ 	.byte	0x02, 0x4c
        /*0052*/ 	.byte	0x01
	.zero		1


	//----- nvinfo : EIATTR_MERCURY_ISA_VERSION
	.align		4
        /*0054*/ 	.byte	0x03, 0x5f
        /*0056*/ 	.short	0x0101


	//----- nvinfo : EIATTR_VRC_CTA_INIT_COUNT
	.align		4
        /*0058*/ 	.byte	0x02, 0x4a
	.zero		1
	.zero		1


	//----- nvinfo : EIATTR_EXIT_INSTR_OFFSETS
	.align		4
        /*005c*/ 	.byte	0x04, 0x1c
        /*005e*/ 	.short	(.L_38 - .L_37)


	//   ....[0]....
.L_37:
        /*0060*/ 	.word	0x000004d0


	//   ....[1]....
        /*0064*/ 	.word	0x00000b50


	//   ....[2]....
        /*0068*/ 	.word	0x00000bb0


	//----- nvinfo : EIATTR_CRS_STACK_SIZE
	.align		4
.L_38:
        /*006c*/ 	.byte	0x04, 0x1e
        /*006e*/ 	.short	(.L_40 - .L_39)
.L_39:
        /*0070*/ 	.word	0x00000000


	//----- nvinfo : EIATTR_CBANK_PARAM_SIZE
	.align		4
.L_40:
        /*0074*/ 	.byte	0x03, 0x19
        /*0076*/ 	.short	0x0020


	//----- nvinfo : EIATTR_PARAM_CBANK
	.align		4
        /*0078*/ 	.byte	0x04, 0x0a
        /*007a*/ 	.short	(.L_42 - .L_41)
	.align		4
.L_41:
        /*007c*/ 	.word	index@(.nv.constant0._Z8full_dotPKfS0_iPf)
        /*0080*/ 	.short	0x0380
        /*0082*/ 	.short	0x0020


	//----- nvinfo : EIATTR_SW_WAR
	.align		4
.L_42:
        /*0084*/ 	.byte	0x04, 0x36
        /*0086*/ 	.short	(.L_44 - .L_43)
.L_43:
        /*0088*/ 	.word	0x00000008
.L_44:


//--------------------- .nv.callgraph             --------------------------
	.section	.nv.callgraph,"",@"SHT_CUDA_CALLGRAPH"
	.align	4
	.sectionentsize	8
	.align		4
        /*0000*/ 	.word	0x00000000
	.align		4
        /*0004*/ 	.word	0xffffffff
	.align		4
        /*0008*/ 	.word	0x00000000
	.align		4
        /*000c*/ 	.word	0xfffffffe
	.align		4
        /*0010*/ 	.word	0x00000000
	.align		4
        /*0014*/ 	.word	0xfffffffd
	.align		4
        /*0018*/ 	.word	0x00000000
	.align		4
        /*001c*/ 	.word	0xfffffffc


//--------------------- .nv.constant4             --------------------------
	.section	.nv.constant4,"a",@progbits
	.align	8
	.align		8
.nv.constant4:
        /*0000*/ 	.dword	count


//--------------------- .text._Z11init_vectorPfi  --------------------------
	.section	.text._Z11init_vectorPfi,"ax",@progbits
	.align	128
        .global         _Z11init_vectorPfi
        .type           _Z11init_vectorPfi,@function
        .size           _Z11init_vectorPfi,(.L_x_15 - _Z11init_vectorPfi)
        .other          _Z11init_vectorPfi,@"STO_CUDA_ENTRY STV_DEFAULT"
_Z11init_vectorPfi:
.text._Z11init_vectorPfi:
[----:B------:R-:W-:Y:S01]  /*0000*/  LDC R1, c[0x0][0x37c] ;  /* 0x0000df00ff017b82 */ /* 0x000fe20000000800 */
[----:B------:R-:W0:Y:S07]  /*0010*/  S2R R0, SR_TID.X ;  /* 0x0000000000007919 */ /* 0x000e2e0000002100 */
[----:B------:R-:W0:Y:S01]  /*0020*/  S2UR UR4, SR_CTAID.X ;  /* 0x00000000000479c3 */ /* 0x000e220000002500 */
[----:B------:R-:W1:Y:S07]  /*0030*/  LDCU UR5, c[0x0][0x388] ;  /* 0x00007100ff0577ac */ /* 0x000e6e0008000800 */
[----:B------:R-:W0:Y:S02]  /*0040*/  LDC R7, c[0x0][0x360] ;  /* 0x0000d800ff077b82 */ /* 0x000e240000000800 */
[----:B0-----:R-:W-:-:S05]  /*0050*/  IMAD R0, R7, UR4, R0 ;  /* 0x0000000407007c24 */ /* 0x001fca000f8e0200 */
[----:B-1----:R-:W-:-:S13]  /*0060*/  ISETP.GE.AND P0, PT, R0, UR5, PT ;  /* 0x0000000500007c0c */ /* 0x002fda000bf06270 */
[----:B------:R-:W-:Y:S05]  /*0070*/  @P0 EXIT ;  /* 0x000000000000094d */ /* 0x000fea0003800000 */
[----:B------:R-:W0:Y:S01]  /*0080*/  LDC.64 R4, c[0x0][0x380] ;  /* 0x0000e000ff047b82 */ /* 0x000e220000000a00 */
[----:B------:R-:W1:Y:S01]  /*0090*/  LDCU UR4, c[0x0][0x370] ;  /* 0x00006e00ff0477ac */ /* 0x000e620008000800 */
[----:B------:R-:W-:Y:S01]  /*00a0*/  HFMA2 R9, -RZ, RZ, 1.875, 0 ;  /* 0x3f800000ff097431 */ /* 0x000fe200000001ff */
[----:B------:R-:W2:Y:S01]  /*00b0*/  LDCU.64 UR6, c[0x0][0x358] ;  /* 0x00006b00ff0677ac */ /* 0x000ea20008000a00 */
[----:B-1----:R-:W-:-:S07]  /*00c0*/  IMAD R7, R7, UR4, RZ ;  /* 0x0000000407077c24 */ /* 0x002fce000f8e02ff */
.L_x_0:
[----:B0-----:R-:W-:Y:S01]  /*00d0*/  IMAD.WIDE R2, R0, 0x4, R4 ;  /* 0x0000000400027825 */ /* 0x001fe200078e0204 */
[----:B------:R-:W-:-:S04]  /*00e0*/  IADD3 R0, PT, PT, R7, R0, RZ ;  /* 0x0000000007007210 */ /* 0x000fc80007ffe0ff */
[----:B--2---:R1:W-:Y:S01]  /*00f0*/  STG.E desc[UR6][R2.64], R9 ;  /* 0x0000000902007986 */ /* 0x0043e2000c101906 */
[----:B------:R-:W-:-:S13]  /*0100*/  ISETP.GE.AND P0, PT, R0, UR5, PT ;  /* 0x0000000500007c0c */ /* 0x000fda000bf06270 */
[----:B-1----:R-:W-:Y:S05]  /*0110*/  @!P0 BRA `(.L_x_0) ;  /* 0xfffffffc00ec8947 */ /* 0x002fea000383ffff */
[----:B------:R-:W-:Y:S05]  /*0120*/  EXIT ;  /* 0x000000000000794d */ /* 0x000fea0003800000 */
.L_x_1:
[----:B------:R-:W-:-:S00]  /*0130*/  BRA `(.L_x_1) ;  /* 0xfffffffc00fc7947 */ /* 0x000fc0000383ffff */
[----:B------:R-:W-:-:S00]  /*0140*/  NOP ;  /* 0x0000000000007918 */ /* 0x000fc00000000000 */
        /* <DEDUP_REMOVED lines=11> */
.L_x_15:


//--------------------- .text._Z8full_dotPKfS0_iPf --------------------------
	.section	.text._Z8full_dotPKfS0_iPf,"ax",@progbits
	.align	128
        .global         _Z8full_dotPKfS0_iPf
        .type           _Z8full_dotPKfS0_iPf,@function
        .size           _Z8full_dotPKfS0_iPf,(.L_x_16 - _Z8full_dotPKfS0_iPf)
        .other          _Z8full_dotPKfS0_iPf,@"STO_CUDA_ENTRY STV_DEFAULT"
_Z8full_dotPKfS0_iPf:
.text._Z8full_dotPKfS0_iPf:
[----:B------:R-:W-:Y:S01]  /*0000*/  LDC R1, c[0x0][0x37c] ;  /* 0x0000df00ff017b82 */ /* 0x000fe20000000800 */
[----:B------:R-:W0:Y:S07]  /*0010*/  S2R R4, SR_CTAID.X ;  /* 0x0000000000047919 */ /* 0x000e2e0000002500 */
[----:B------:R-:W0:Y:S01]  /*0020*/  LDC R2, c[0x0][0x360] ;  /* 0x0000d800ff027b82 */ /* 0x000e220000000800 */
[----:B------:R-:W1:Y:S01]  /*0030*/  LDCU UR8, c[0x0][0x390] ;  /* 0x00007200ff0877ac */ /* 0x000e620008000800 */
[----:B------:R-:W-:Y:S01]  /*0040*/  IMAD.MOV.U32 R9, RZ, RZ, RZ ;  /* 0x000000ffff097224 */ /* 0x000fe200078e00ff */
[----:B------:R-:W0:Y:S01]  /*0050*/  S2R R3, SR_TID.X ;  /* 0x0000000000037919 */ /* 0x000e220000002100 */
[----:B------:R-:W-:Y:S01]  /*0060*/  UMOV UR4, 0x400 ;  /* 0x0000040000047882 */ /* 0x000fe20000000000 */
[----:B------:R-:W2:Y:S03]  /*0070*/  LDCU.64 UR6, c[0x0][0x358] ;  /* 0x00006b00ff0677ac */ /* 0x000ea60008000a00 */
[----:B------:R-:W3:Y:S02]  /*0080*/  S2UR UR5, SR_CgaCtaId ;  /* 0x00000000000579c3 */ /* 0x000ee40000008800 */
[----:B---3--:R-:W-:Y:S01]  /*0090*/  ULEA UR4, UR5, UR4, 0x18 ;  /* 0x0000000405047291 */ /* 0x008fe2000f8ec0ff */
[----:B0-----:R-:W-:-:S05]  /*00a0*/  IMAD R5, R4, R2, R3 ;  /* 0x0000000204057224 */ /* 0x001fca00078e0203 */
[----:B------:R-:W-:Y:S02]  /*00b0*/  LEA R0, R3, UR4, 0x2 ;  /* 0x0000000403007c11 */ /* 0x000fe4000f8e10ff */
[----:B-1----:R-:W-:-:S13]  /*00c0*/  ISETP.GE.AND P0, PT, R5, UR8, PT ;  /* 0x0000000805007c0c */ /* 0x002fda000bf06270 */
[----:B--2---:R-:W-:Y:S05]  /*00d0*/  @P0 BRA `(.L_x_2) ;  /* 0x0000000000ac0947 */ /* 0x004fea0003800000 */
[----:B------:R-:W0:Y:S01]  /*00e0*/  LDC.64 R10, c[0x0][0x380] ;  /* 0x0000e000ff0a7b82 */ /* 0x000e220000000a00 */
[----:B------:R-:W1:Y:S01]  /*00f0*/  LDCU UR5, c[0x0][0x370] ;  /* 0x00006e00ff0577ac */ /* 0x000e620008000800 */
[----:B------:R-:W-:Y:S01]  /*0100*/  BSSY.RECONVERGENT B0, `(.L_x_3) ;  /* 0x000000c000007945 */ /* 0x000fe20003800200 */
[----:B------:R-:W-:-:S05]  /*0110*/  IMAD.MOV.U32 R15, RZ, RZ, RZ ;  /* 0x000000ffff0f7224 */ /* 0x000fca00078e00ff */
[----:B------:R-:W2:Y:S01]  /*0120*/  LDC.64 R12, c[0x0][0x388] ;  /* 0x0000e200ff0c7b82 */ /* 0x000ea20000000a00 */
[----:B-1----:R-:W-:-:S07]  /*0130*/  IMAD R14, R2, UR5, RZ ;  /* 0x00000005020e7c24 */ /* 0x002fce000f8e02ff */
.L_x_4:
[----:B0-----:R-:W-:-:S04]  /*0140*/  IMAD.WIDE R6, R5, 0x4, R10 ;  /* 0x0000000405067825 */ /* 0x001fc800078e020a */
[----:B--2---:R-:W-:Y:S02]  /*0150*/  IMAD.WIDE R8, R5, 0x4, R12 ;  /* 0x0000000405087825 */ /* 0x004fe400078e020c */
[----:B------:R-:W2:Y:S04]  /*0160*/  LDG.E R6, desc[UR6][R6.64] ;  /* 0x0000000606067981 */ /* 0x000ea8000c1e1900 */
[----:B------:R-:W2:Y:S01]  /*0170*/  LDG.E R8, desc[UR6][R8.64] ;  /* 0x0000000608087981 */ /* 0x000ea2000c1e1900 */
[----:B------:R-:W-:-:S04]  /*0180*/  IADD3 R5, PT, PT, R14, R5, RZ ;  /* 0x000000050e057210 */ /* 0x000fc80007ffe0ff */
[----:B------:R-:W-:Y:S01]  /*0190*/  ISETP.GE.AND P0, PT, R5, UR8, PT ;  /* 0x0000000805007c0c */ /* 0x000fe2000bf06270 */
[----:B--2---:R-:W-:-:S12]  /*01a0*/  FFMA R15, R6, R8, R15 ;  /* 0x00000008060f7223 */ /* 0x004fd8000000000f */
[----:B------:R-:W-:Y:S05]  /*01b0*/  @!P0 BRA `(.L_x_4) ;  /* 0xfffffffc00e08947 */ /* 0x000fea000383ffff */
[----:B------:R-:W-:Y:S05]  /*01c0*/  BSYNC.RECONVERGENT B0 ;  /* 0x0000000000007941 */ /* 0x000fea0003800200 */
.L_x_3:
[----:B------:R-:W-:Y:S01]  /*01d0*/  STS [R0], R15 ;  /* 0x0000000f00007388 */ /* 0x000fe20000000800 */
[----:B------:R-:W-:Y:S05]  /*01e0*/  WARPSYNC.ALL ;  /* 0x0000000000007948 */ /* 0x000fea0003800000 */
[----:B------:R-:W-:Y:S01]  /*01f0*/  BAR.SYNC.DEFER_BLOCKING 0x0 ;  /* 0x0000000000007b1d */ /* 0x000fe20000010000 */
[C---:B------:R-:W-:Y:S02]  /*0200*/  ISETP.GT.U32.AND P0, PT, R3.reuse, 0x7, PT ;  /* 0x000000070300780c */ /* 0x040fe40003f04070 */
[----:B------:R-:W-:-:S11]  /*0210*/  ISETP.GT.U32.AND P1, PT, R3, 0x3, PT ;  /* 0x000000030300780c */ /* 0x000fd60003f24070 */
[----:B------:R-:W-:Y:S04]  /*0220*/  @!P0 LDS R5, [R0+0x20] ;  /* 0x0000200000058984 */ /* 0x000fe80000000800 */
[----:B------:R-:W0:Y:S02]  /*0230*/  @!P0 LDS R6, [R0] ;  /* 0x0000000000068984 */ /* 0x000e240000000800 */
[----:B0-----:R-:W-:-:S05]  /*0240*/  @!P0 FADD R5, R5, R6 ;  /* 0x0000000605058221 */ /* 0x001fca0000000000 */
[----:B------:R-:W-:Y:S01]  /*0250*/  @!P0 STS [R0], R5 ;  /* 0x0000000500008388 */ /* 0x000fe20000000800 */
[----:B------:R-:W-:Y:S01]  /*0260*/  BAR.SYNC.DEFER_BLOCKING 0x0 ;  /* 0x0000000000007b1d */ /* 0x000fe20000010000 */
[----:B------:R-:W-:-:S05]  /*0270*/  ISETP.GT.U32.AND P0, PT, R3, 0x1, PT ;  /* 0x000000010300780c */ /* 0x000fca0003f04070 */
[----:B------:R-:W-:Y:S04]  /*0280*/  @!P1 LDS R6, [R0+0x10] ;  /* 0x0000100000069984 */ /* 0x000fe80000000800 */
[----:B------:R-:W0:Y:S02]  /*0290*/  @!P1 LDS R7, [R0] ;  /* 0x0000000000079984 */ /* 0x000e240000000800 */
[----:B0-----:R-:W-:-:S05]  /*02a0*/  @!P1 FADD R7, R6, R7 ;  /* 0x0000000706079221 */ /* 0x001fca0000000000 */
[----:B------:R-:W-:Y:S01]  /*02b0*/  @!P1 STS [R0], R7 ;  /* 0x0000000700009388 */ /* 0x000fe20000000800 */
[----:B------:R-:W-:Y:S01]  /*02c0*/  BAR.SYNC.DEFER_BLOCKING 0x0 ;  /* 0x0000000000007b1d */ /* 0x000fe20000010000 */
[----:B------:R-:W-:-:S05]  /*02d0*/  ISETP.NE.AND P1, PT, R3, RZ, PT ;  /* 0x000000ff0300720c */ /* 0x000fca0003f25270 */
[----:B------:R-:W-:Y:S04]  /*02e0*/  @!P0 LDS R6, [R0+0x8] ;  /* 0x0000080000068984 */ /* 0x000fe80000000800 */
[----:B------:R-:W0:Y:S02]  /*02f0*/  @!P0 LDS R9, [R0] ;  /* 0x0000000000098984 */ /* 0x000e240000000800 */
[----:B0-----:R-:W-:-:S05]  /*0300*/  @!P0 FADD R5, R6, R9 ;  /* 0x0000000906058221 */ /* 0x001fca0000000000 */
[----:B------:R-:W-:Y:S01]  /*0310*/  @!P0 STS [R0], R5 ;  /* 0x0000000500008388 */ /* 0x000fe20000000800 */
[----:B------:R-:W-:Y:S06]  /*0320*/  BAR.SYNC.DEFER_BLOCKING 0x0 ;  /* 0x0000000000007b1d */ /* 0x000fec0000010000 */
[----:B------:R-:W-:Y:S04]  /*0330*/  @!P1 LDS R6, [UR4+0x4] ;  /* 0x00000404ff069984 */ /* 0x000fe80008000800 */
[----:B------:R-:W0:Y:S02]  /*0340*/  @!P1 LDS R9, [R0] ;  /* 0x0000000000099984 */ /* 0x000e240000000800 */
[----:B0-----:R-:W-:-:S05]  /*0350*/  @!P1 FADD R11, R6, R9 ;  /* 0x00000009060b9221 */ /* 0x001fca0000000000 */
[----:B------:R0:W-:Y:S01]  /*0360*/  @!P1 STS [R0], R11 ;  /* 0x0000000b00009388 */ /* 0x0001e20000000800 */
[----:B------:R-:W-:Y:S06]  /*0370*/  BAR.SYNC.DEFER_BLOCKING 0x0 ;  /* 0x0000000000007b1d */ /* 0x000fec0000010000 */
[----:B------:R-:W1:Y:S02]  /*0380*/  LDS R9, [UR4] ;  /* 0x00000004ff097984 */ /* 0x000e640008000800 */
.L_x_2:
[----:B------:R-:W-:-:S13]  /*0390*/  ISETP.NE.AND P0, PT, R3, RZ, PT ;  /* 0x000000ff0300720c */ /* 0x000fda0003f05270 */
[----:B------:R-:W-:Y:S05]  /*03a0*/  @P0 BRA `(.L_x_5) ;  /* 0x0000000000380947 */ /* 0x000fea0003800000 */
[----:B------:R-:W2:Y:S02]  /*03b0*/  LDC.64 R6, c[0x0][0x398] ;  /* 0x0000e600ff067b82 */ /* 0x000ea40000000a00 */
[----:B--2---:R-:W-:-:S05]  /*03c0*/  IMAD.WIDE.U32 R4, R4, 0x4, R6 ;  /* 0x0000000404047825 */ /* 0x004fca00078e0006 */
[----:B-1----:R1:W-:Y:S01]  /*03d0*/  STG.E desc[UR6][R4.64], R9 ;  /* 0x0000000904007986 */ /* 0x0023e2000c101906 */
[----:B------:R-:W-:Y:S06]  /*03e0*/  MEMBAR.SC.GPU ;  /* 0x0000000000007992 */ /* 0x000fec0000002000 */
[----:B------:R-:W-:-:S00]  /*03f0*/  ERRBAR ;  /* 0x00000000000079ab */ /* 0x000fc00000000000 */
[----:B------:R-:W-:Y:S06]  /*0400*/  CGAERRBAR ;  /* 0x00000000000075ab */ /* 0x000fec0000000000 */
[----:B------:R-:W-:Y:S02]  /*0410*/  CCTL.IVALL ;  /* 0x00000000ff00798f */ /* 0x000fe40002000000 */
[----:B-1----:R-:W1:Y:S08]  /*0420*/  LDC R9, c[0x0][0x370] ;  /* 0x0000dc00ff097b82 */ /* 0x002e700000000800 */
[----:B------:R-:W1:Y:S02]  /*0430*/  LDC.64 R4, c[0x4][RZ] ;  /* 0x01000000ff047b82 */ /* 0x000e640000000a00 */
[----:B-1----:R-:W2:Y:S01]  /*0440*/  ATOMG.E.INC.STRONG.GPU PT, R4, desc[UR6][R4.64], R9 ;  /* 0x80000009040479a8 */ /* 0x002ea200099ef106 */
[----:B------:R-:W-:-:S05]  /*0450*/  VIADD R7, R9, 0xffffffff ;  /* 0xffffffff09077836 */ /* 0x000fca0000000000 */
[----:B--2---:R-:W-:-:S04]  /*0460*/  ISETP.NE.AND P1, PT, R4, R7, PT ;  /* 0x000000070400720c */ /* 0x004fc80003f25270 */
[----:B------:R-:W-:-:S05]  /*0470*/  SEL R6, RZ, 0x1, P1 ;  /* 0x00000001ff067807 */ /* 0x000fca0000800000 */
[----:B------:R2:W-:Y:S04]  /*0480*/  STS.U8 [UR4+0x40], R6 ;  /* 0x00004006ff007988 */ /* 0x0005e80008000004 */
.L_x_5:
[----:B------:R-:W-:Y:S05]  /*0490*/  WARPSYNC.ALL ;  /* 0x0000000000007948 */ /* 0x000fea0003800000 */
[----:B------:R-:W-:Y:S06]  /*04a0*/  BAR.SYNC.DEFER_BLOCKING 0x0 ;  /* 0x0000000000007b1d */ /* 0x000fec0000010000 */
[----:B------:R-:W3:Y:S02]  /*04b0*/  LDS.U8 R4, [UR4+0x40] ;  /* 0x00004004ff047984 */ /* 0x000ee40008000000 */
[----:B---3--:R-:W-:-:S13]  /*04c0*/  ISETP.NE.AND P1, PT, R4, RZ, PT ;  /* 0x000000ff0400720c */ /* 0x008fda0003f25270 */
[----:B------:R-:W-:Y:S05]  /*04d0*/  @!P1 EXIT ;  /* 0x000000000000994d */ /* 0x000fea0003800000 */
[----:B------:R-:W3:Y:S01]  /*04e0*/  LDCU UR5, c[0x0][0x370] ;  /* 0x00006e00ff0577ac */ /* 0x000ee20008000800 */
[----:B------:R4:W-:Y:S01]  /*04f0*/  STS [R0], RZ ;  /* 0x000000ff00007388 */ /* 0x0009e20000000800 */
[----:B------:R-:W-:Y:S01]  /*0500*/  BSSY.RECONVERGENT B0, `(.L_x_6) ;  /* 0x000004c000007945 */ /* 0x000fe20003800200 */
[----:B---3--:R-:W-:-:S13]  /*0510*/  ISETP.GE.U32.AND P1, PT, R3, UR5, PT ;  /* 0x0000000503007c0c */ /* 0x008fda000bf26070 */
[----:B----4-:R-:W-:Y:S05]  /*0520*/  @P1 BRA `(.L_x_7) ;  /* 0x0000000400241947 */ /* 0x010fea0003800000 */
[----:B-1----:R-:W1:Y:S01]  /*0530*/  I2F.U32.RP R9, R2 ;  /* 0x0000000200097306 */ /* 0x002e620000209000 */
[C---:B--2---:R-:W-:Y:S01]  /*0540*/  IADD3 R6, PT, PT, R2.reuse, R3, RZ ;  /* 0x0000000302067210 */ /* 0x044fe20007ffe0ff */
[----:B------:R-:W-:Y:S01]  /*0550*/  BSSY.RECONVERGENT B1, `(.L_x_8) ;  /* 0x000002b000017945 */ /* 0x000fe20003800200 */
[----:B------:R-:W-:Y:S02]  /*0560*/  ISETP.NE.U32.AND P3, PT, R2, RZ, PT ;  /* 0x000000ff0200720c */ /* 0x000fe40003f65070 */
[C---:B------:R-:W-:Y:S02]  /*0570*/  ISETP.GE.U32.AND P1, PT, R6.reuse, UR5, PT ;  /* 0x0000000506007c0c */ /* 0x040fe4000bf26070 */
[----:B------:R-:W-:Y:S02]  /*0580*/  VIMNMX.U32 R7, PT, PT, R6, UR5, !PT ;  /* 0x0000000506077c48 */ /* 0x000fe4000ffe0000 */
[----:B------:R-:W-:-:S04]  /*0590*/  SEL R8, RZ, 0x1, P1 ;  /* 0x00000001ff087807 */ /* 0x000fc80000800000 */
[----:B------:R-:W-:Y:S01]  /*05a0*/  IADD3 R7, PT, PT, R7, -R6, -R8 ;  /* 0x8000000607077210 */ /* 0x000fe20007ffe808 */
[----:B-1----:R-:W1:Y:S02]  /*05b0*/  MUFU.RCP R9, R9 ;  /* 0x0000000900097308 */ /* 0x002e640000001000 */
[----:B-1----:R-:W-:Y:S01]  /*05c0*/  IADD3 R4, PT, PT, R9, 0xffffffe, RZ ;  /* 0x0ffffffe09047810 */ /* 0x002fe20007ffe0ff */
[----:B------:R-:W-:-:S05]  /*05d0*/  IMAD.MOV.U32 R9, RZ, RZ, RZ ;  /* 0x000000ffff097224 */ /* 0x000fca00078e00ff */
[----:B------:R1:W0:Y:S02]  /*05e0*/  F2I.FTZ.U32.TRUNC.NTZ R5, R4 ;  /* 0x0000000400057305 */ /* 0x000224000021f000 */
[----:B-1----:R-:W-:Y:S02]  /*05f0*/  IMAD.MOV.U32 R4, RZ, RZ, RZ ;  /* 0x000000ffff047224 */ /* 0x002fe400078e00ff */
[----:B0-----:R-:W-:-:S04]  /*0600*/  IMAD.MOV R11, RZ, RZ, -R5 ;  /* 0x000000ffff0b7224 */ /* 0x001fc800078e0a05 */
[----:B------:R-:W-:-:S04]  /*0610*/  IMAD R11, R11, R2, RZ ;  /* 0x000000020b0b7224 */ /* 0x000fc800078e02ff */
[----:B------:R-:W-:-:S06]  /*0620*/  IMAD.HI.U32 R10, R5, R11, R4 ;  /* 0x0000000b050a7227 */ /* 0x000fcc00078e0004 */
[----:B------:R-:W-:-:S05]  /*0630*/  IMAD.HI.U32 R5, R10, R7, RZ ;  /* 0x000000070a057227 */ /* 0x000fca00078e00ff */
[----:B------:R-:W-:-:S05]  /*0640*/  IADD3 R4, PT, PT, -R5, RZ, RZ ;  /* 0x000000ff05047210 */ /* 0x000fca0007ffe1ff */
[----:B------:R-:W-:-:S05]  /*0650*/  IMAD R7, R2, R4, R7 ;  /* 0x0000000402077224 */ /* 0x000fca00078e0207 */
[----:B------:R-:W-:-:S13]  /*0660*/  ISETP.GE.U32.AND P1, PT, R7, R2, PT ;  /* 0x000000020700720c */ /* 0x000fda0003f26070 */
[----:B------:R-:W-:Y:S01]  /*0670*/  @P1 IMAD.IADD R7, R7, 0x1, -R2 ;  /* 0x0000000107071824 */ /* 0x000fe200078e0a02 */
[----:B------:R-:W-:-:S04]  /*0680*/  @P1 IADD3 R5, PT, PT, R5, 0x1, RZ ;  /* 0x0000000105051810 */ /* 0x000fc80007ffe0ff */
[----:B------:R-:W-:Y:S02]  /*0690*/  ISETP.GE.U32.AND P2, PT, R7, R2, PT ;  /* 0x000000020700720c */ /* 0x000fe40003f46070 */
[----:B------:R-:W-:-:S11]  /*06a0*/  MOV R7, R3 ;  /* 0x0000000300077202 */ /* 0x000fd60000000f00 */
[----:B------:R-:W-:Y:S01]  /*06b0*/  @P2 VIADD R5, R5, 0x1 ;  /* 0x0000000105052836 */ /* 0x000fe20000000000 */
[----:B------:R-:W-:-:S04]  /*06c0*/  @!P3 LOP3.LUT R5, RZ, R2, RZ, 0x33, !PT ;  /* 0x00000002ff05b212 */ /* 0x000fc800078e33ff */
[----:B------:R-:W-:-:S04]  /*06d0*/  IADD3 R8, PT, PT, R8, R5, RZ ;  /* 0x0000000508087210 */ /* 0x000fc80007ffe0ff */
[C---:B------:R-:W-:Y:S02]  /*06e0*/  LOP3.LUT R4, R8.reuse, 0x3, RZ, 0xc0, !PT ;  /* 0x0000000308047812 */ /* 0x040fe400078ec0ff */
[----:B------:R-:W-:Y:S02]  /*06f0*/  ISETP.GE.U32.AND P2, PT, R8, 0x3, PT ;  /* 0x000000030800780c */ /* 0x000fe40003f46070 */
[----:B------:R-:W-:-:S13]  /*0700*/  ISETP.NE.AND P1, PT, R4, 0x3, PT ;  /* 0x000000030400780c */ /* 0x000fda0003f25270 */
[----:B------:R-:W-:Y:S05]  /*0710*/  @!P1 BRA `(.L_x_9) ;  /* 0x0000000000389947 */ /* 0x000fea0003800000 */
[----:B------:R-:W0:Y:S01]  /*0720*/  LDC.64 R4, c[0x0][0x398] ;  /* 0x0000e600ff047b82 */ /* 0x000e220000000a00 */
[----:B------:R-:W-:Y:S02]  /*0730*/  VIADD R8, R8, 0x1 ;  /* 0x0000000108087836 */ /* 0x000fe40000000000 */
[----:B------:R-:W-:Y:S02]  /*0740*/  HFMA2 R9, -RZ, RZ, 0, 0 ;  /* 0x00000000ff097431 */ /* 0x000fe400000001ff */
[----:B------:R-:W-:Y:S01]  /*0750*/  IMAD.MOV.U32 R7, RZ, RZ, R3 ;  /* 0x000000ffff077224 */ /* 0x000fe200078e0003 */
[----:B------:R-:W-:-:S04]  /*0760*/  LOP3.LUT R8, R8, 0x3, RZ, 0xc0, !PT ;  /* 0x0000000308087812 */ /* 0x000fc800078ec0ff */
[----:B------:R-:W-:Y:S01]  /*0770*/  IADD3 R8, PT, PT, -R8, RZ, RZ ;  /* 0x000000ff08087210 */ /* 0x000fe20007ffe1ff */
[----:B0-----:R-:W-:-:S07]  /*0780*/  IMAD.WIDE.U32 R4, R3, 0x4, R4 ;  /* 0x0000000403047825 */ /* 0x001fce00078e0004 */
.L_x_10:
[----:B------:R0:W2:Y:S01]  /*0790*/  LDG.E R6, desc[UR6][R4.64] ;  /* 0x0000000604067981 */ /* 0x0000a2000c1e1900 */
[----:B------:R-:W-:Y:S01]  /*07a0*/  VIADD R8, R8, 0x1 ;  /* 0x0000000108087836 */ /* 0x000fe20000000000 */
[----:B------:R-:W-:-:S04]  /*07b0*/  IADD3 R7, PT, PT, R2, R7, RZ ;  /* 0x0000000702077210 */ /* 0x000fc80007ffe0ff */
[----:B------:R-:W-:Y:S01]  /*07c0*/  ISETP.NE.AND P1, PT, R8, RZ, PT ;  /* 0x000000ff0800720c */ /* 0x000fe20003f25270 */
[----:B0-----:R-:W-:-:S04]  /*07d0*/  IMAD.WIDE.U32 R4, R2, 0x4, R4 ;  /* 0x0000000402047825 */ /* 0x001fc800078e0004 */
[----:B--2---:R-:W-:-:S08]  /*07e0*/  FADD R9, R6, R9 ;  /* 0x0000000906097221 */ /* 0x004fd00000000000 */
[----:B------:R-:W-:Y:S05]  /*07f0*/  @P1 BRA `(.L_x_10) ;  /* 0xfffffffc00e41947 */ /* 0x000fea000383ffff */
.L_x_9:
[----:B------:R-:W-:Y:S05]  /*0800*/  BSYNC.RECONVERGENT B1 ;  /* 0x0000000000017941 */ /* 0x000fea0003800200 */
.L_x_8:
[----:B------:R-:W-:Y:S04]  /*0810*/  BSSY.RECONVERGENT B1, `(.L_x_11) ;  /* 0x0000019000017945 */ /* 0x000fe80003800200 */
[----:B------:R-:W-:Y:S05]  /*0820*/  @!P2 BRA `(.L_x_12) ;  /* 0x00000000005ca947 */ /* 0x000fea0003800000 */
[----:B------:R-:W0:Y:S01]  /*0830*/  LDC.64 R4, c[0x0][0x398] ;  /* 0x0000e600ff047b82 */ /* 0x000e220000000a00 */
[C-C-:B------:R-:W-:Y:S01]  /*0840*/  IMAD R19, R2.reuse, 0x2, R7.reuse ;  /* 0x0000000202137824 */ /* 0x140fe200078e0207 */
[----:B------:R-:W-:Y:S01]  /*0850*/  IADD3 R23, PT, PT, R7, R2, RZ ;  /* 0x0000000207177210 */ /* 0x000fe20007ffe0ff */
[----:B------:R-:W-:-:S07]  /*0860*/  IMAD R21, R2, 0x3, R7 ;  /* 0x0000000302157824 */ /* 0x000fce00078e0207 */
.L_x_13:
[----:B0-----:R-:W-:-:S04]  /*0870*/  IMAD.WIDE.U32 R10, R7, 0x4, R4 ;  /* 0x00000004070a7825 */ /* 0x001fc800078e0004 */
[--C-:B------:R-:W-:Y:S02]  /*0880*/  IMAD.WIDE.U32 R12, R23, 0x4, R4.reuse ;  /* 0x00000004170c7825 */ /* 0x100fe400078e0004 */
[----:B------:R-:W2:Y:S02]  /*0890*/  LDG.E R10, desc[UR6][R10.64] ;  /* 0x000000060a0a7981 */ /* 0x000ea4000c1e1900 */
[--C-:B------:R-:W-:Y:S02]  /*08a0*/  IMAD.WIDE.U32 R14, R19, 0x4, R4.reuse ;  /* 0x00000004130e7825 */ /* 0x100fe400078e0004 */
[----:B------:R-:W3:Y:S02]  /*08b0*/  LDG.E R12, desc[UR6][R12.64] ;  /* 0x000000060c0c7981 */ /* 0x000ee4000c1e1900 */
[----:B------:R-:W-:Y:S02]  /*08c0*/  IMAD.WIDE.U32 R16, R21, 0x4, R4 ;  /* 0x0000000415107825 */ /* 0x000fe400078e0004 */
[----:B------:R-:W4:Y:S04]  /*08d0*/  LDG.E R14, desc[UR6][R14.64] ;  /* 0x000000060e0e7981 */ /* 0x000f28000c1e1900 */
[----:B------:R-:W5:Y:S01]  /*08e0*/  LDG.E R16, desc[UR6][R16.64] ;  /* 0x0000000610107981 */ /* 0x000f62000c1e1900 */
[C---:B------:R-:W-:Y:S01]  /*08f0*/  IADD3 R7, PT, PT, R2.reuse, R7, R2 ;  /* 0x0000000702077210 */ /* 0x040fe20007ffe002 */
[C---:B------:R-:W-:Y:S01]  /*0900*/  IMAD R23, R2.reuse, 0x4, R23 ;  /* 0x0000000402177824 */ /* 0x040fe200078e0217 */
[----:B------:R-:W-:-:S02]  /*0910*/  LEA R19, R2, R19, 0x2 ;  /* 0x0000001302137211 */ /* 0x000fc400078e10ff */
[C---:B------:R-:W-:Y:S02]  /*0920*/  IADD3 R7, PT, PT, R2.reuse, R7, R2 ;  /* 0x0000000702077210 */ /* 0x040fe40007ffe002 */
[----:B------:R-:W-:Y:S02]  /*0930*/  LEA R21, R2, R21, 0x2 ;  /* 0x0000001502157211 */ /* 0x000fe400078e10ff */
[----:B------:R-:W-:Y:S01]  /*0940*/  ISETP.GE.U32.AND P1, PT, R7, UR5, PT ;  /* 0x0000000507007c0c */ /* 0x000fe2000bf26070 */
[----:B--2---:R-:W-:-:S04]  /*0950*/  FADD R9, R10, R9 ;  /* 0x000000090a097221 */ /* 0x004fc80000000000 */
[----:B---3--:R-:W-:-:S04]  /*0960*/  FADD R9, R9, R12 ;  /* 0x0000000c09097221 */ /* 0x008fc80000000000 */
[----:B----4-:R-:W-:-:S04]  /*0970*/  FADD R9, R9, R14 ;  /* 0x0000000e09097221 */ /* 0x010fc80000000000 */
[----:B-----5:R-:W-:Y:S01]  /*0980*/  FADD R9, R9, R16 ;  /* 0x0000001009097221 */ /* 0x020fe20000000000 */
[----:B------:R-:W-:Y:S06]  /*0990*/  @!P1 BRA `(.L_x_13) ;  /* 0xfffffffc00b49947 */ /* 0x000fec000383ffff */
.L_x_12:
[----:B------:R-:W-:Y:S05]  /*09a0*/  BSYNC.RECONVERGENT B1 ;  /* 0x0000000000017941 */ /* 0x000fea0003800200 */
.L_x_11:
[----:B------:R3:W-:Y:S02]  /*09b0*/  STS [R0], R9 ;  /* 0x0000000900007388 */ /* 0x0007e40000000800 */
.L_x_7:
[----:B------:R-:W-:Y:S05]  /*09c0*/  BSYNC.RECONVERGENT B0 ;  /* 0x0000000000007941 */ /* 0x000fea0003800200 */
.L_x_6:
[----:B------:R-:W-:Y:S01]  /*09d0*/  BAR.SYNC.DEFER_BLOCKING 0x0 ;  /* 0x0000000000007b1d */ /* 0x000fe20000010000 */
[C---:B------:R-:W-:Y:S02]  /*09e0*/  ISETP.GT.U32.AND P1, PT, R3.reuse, 0x7, PT ;  /* 0x000000070300780c */ /* 0x040fe40003f24070 */
[----:B------:R-:W-:-:S11]  /*09f0*/  ISETP.GT.U32.AND P2, PT, R3, 0x3, PT ;  /* 0x000000030300780c */ /* 0x000fd60003f44070 */
[----:B------:R-:W-:Y:S04]  /*0a00*/  @!P1 LDS R2, [R0+0x20] ;  /* 0x0000200000029984 */ /* 0x000fe80000000800 */
[----:B------:R-:W4:Y:S02]  /*0a10*/  @!P1 LDS R5, [R0] ;  /* 0x0000000000059984 */ /* 0x000f240000000800 */
[----:B----4-:R-:W-:-:S05]  /*0a20*/  @!P1 FADD R5, R2, R5 ;  /* 0x0000000502059221 */ /* 0x010fca0000000000 */
[----:B------:R-:W-:Y:S01]  /*0a30*/  @!P1 STS [R0], R5 ;  /* 0x0000000500009388 */ /* 0x000fe20000000800 */
[----:B------:R-:W-:Y:S01]  /*0a40*/  BAR.SYNC.DEFER_BLOCKING 0x0 ;  /* 0x0000000000007b1d */ /* 0x000fe20000010000 */
[----:B------:R-:W-:-:S05]  /*0a50*/  ISETP.GT.U32.AND P1, PT, R3, 0x1, PT ;  /* 0x000000010300780c */ /* 0x000fca0003f24070 */
[----:B------:R-:W-:Y:S04]  /*0a60*/  @!P2 LDS R2, [R0+0x10] ;  /* 0x000010000002a984 */ /* 0x000fe80000000800 */
[----:B------:R-:W4:Y:S02]  /*0a70*/  @!P2 LDS R7, [R0] ;  /* 0x000000000007a984 */ /* 0x000f240000000800 */
[----:B----4-:R-:W-:-:S05]  /*0a80*/  @!P2 FADD R7, R2, R7 ;  /* 0x000000070207a221 */ /* 0x010fca0000000000 */
[----:B------:R-:W-:Y:S01]  /*0a90*/  @!P2 STS [R0], R7 ;  /* 0x000000070000a388 */ /* 0x000fe20000000800 */
[----:B------:R-:W-:Y:S06]  /*0aa0*/  BAR.SYNC.DEFER_BLOCKING 0x0 ;  /* 0x0000000000007b1d */ /* 0x000fec0000010000 */
[----:B------:R-:W-:Y:S04]  /*0ab0*/  @!P1 LDS R2, [R0+0x8] ;  /* 0x0000080000029984 */ /* 0x000fe80000000800 */
[----:B------:R-:W4:Y:S02]  /*0ac0*/  @!P1 LDS R3, [R0] ;  /* 0x0000000000039984 */ /* 0x000f240000000800 */
[----:B----4-:R-:W-:-:S05]  /*0ad0*/  @!P1 FADD R3, R2, R3 ;  /* 0x0000000302039221 */ /* 0x010fca0000000000 */
[----:B------:R-:W-:Y:S01]  /*0ae0*/  @!P1 STS [R0], R3 ;  /* 0x0000000300009388 */ /* 0x000fe20000000800 */
[----:B------:R-:W-:Y:S06]  /*0af0*/  BAR.SYNC.DEFER_BLOCKING 0x0 ;  /* 0x0000000000007b1d */ /* 0x000fec0000010000 */
[----:B------:R-:W-:Y:S04]  /*0b00*/  @!P0 LDS R2, [UR4+0x4] ;  /* 0x00000404ff028984 */ /* 0x000fe80008000800 */
[----:B------:R-:W4:Y:S02]  /*0b10*/  @!P0 LDS R5, [R0] ;  /* 0x0000000000058984 */ /* 0x000f240000000800 */
[----:B----4-:R-:W-:-:S05]  /*0b20*/  @!P0 FADD R5, R2, R5 ;  /* 0x0000000502058221 */ /* 0x010fca0000000000 */
[----:B------:R4:W-:Y:S01]  /*0b30*/  @!P0 STS [R0], R5 ;  /* 0x0000000500008388 */ /* 0x0009e20000000800 */
[----:B------:R-:W-:Y:S06]  /*0b40*/  BAR.SYNC.DEFER_BLOCKING 0x0 ;  /* 0x0000000000007b1d */ /* 0x000fec0000010000 */
[----:B------:R-:W-:Y:S05]  /*0b50*/  @P0 EXIT ;  /* 0x000000000000094d */ /* 0x000fea0003800000 */
[----:B----4-:R-:W4:Y:S01]  /*0b60*/  LDS R5, [UR4] ;  /* 0x00000004ff057984 */ /* 0x010f220008000800 */
[----:B------:R-:W4:Y:S08]  /*0b70*/  LDC.64 R2, c[0x0][0x398] ;  /* 0x0000e600ff027b82 */ /* 0x000f300000000a00 */
[----:B--2---:R-:W2:Y:S01]  /*0b80*/  LDC.64 R6, c[0x4][RZ] ;  /* 0x01000000ff067b82 */ /* 0x004ea20000000a00 */
[----:B----4-:R-:W-:Y:S04]  /*0b90*/  STG.E desc[UR6][R2.64], R5 ;  /* 0x0000000502007986 */ /* 0x010fe8000c101906 */
[----:B--2---:R-:W-:Y:S01]  /*0ba0*/  STG.E desc[UR6][R6.64], RZ ;  /* 0x000000ff06007986 */ /* 0x004fe2000c101906 */
[----:B------:R-:W-:Y:S05]  /*0bb0*/  EXIT ;  /* 0x000000000000794d */ /* 0x000fea0003800000 */
.L_x_14:
        /* <DEDUP_REMOVED lines=12> */
.L_x_16:


//--------------------- .nv.shared.reserved.0     --------------------------
	.section	.nv.shared.reserved.0,"aw",@nobits
	.weak		__nv_reservedSMEM_offset_0_alias
	.size		__nv_reservedSMEM_offset_0_alias, 0, 64
	.other		__nv_reservedSMEM_offset_0_alias,@"STO_CUDA_RESERVED_SHARED STV_DEFAULT"
__nv_reservedSMEM_offset_0_alias:
	.zero		0
	.zero		64


//--------------------- .nv.global                --------------------------
	.section	.nv.global,"aw",@nobits
	.align	4
.nv.global:
	.type		count,@object
	.size		count,(.L_0 - count)
count:
	.zero		4
.L_0:


//--------------------- .nv.shared._Z8full_dotPKfS0_iPf --------------------------
	.section	.nv.shared._Z8full_dotPKfS0_iPf,"aw",@nobits
	.sectionflags	@""
	.align	4
.nv.shared._Z8full_dotPKfS0_iPf:
	.zero		1089


//--------------------- .nv.constant0._Z11init_vectorPfi --------------------------
	.section	.nv.constant0._Z11init_vectorPfi,"a",@progbits
	.sectionflags	@""
	.align	4
.nv.constant0._Z11init_vectorPfi:
	.zero		908


//--------------------- .nv.constant0._Z8full_dotPKfS0_iPf --------------------------
	.section	.nv.constant0._Z8full_dotPKfS0_iPf,"a",@progbits
	.sectionflags	@""
	.align	4
.nv.constant0._Z8full_dotPKfS0_iPf:
	.zero		928


//--------------------- SYMBOLS --------------------------

	.type		.nv.reservedSmem.offset0,@object
	.size		.nv.reservedSmem.offset0,0x4
	.type		.nv.reservedSmem.cap,@object
	.size		.nv.reservedSmem.cap,0x4
